//
// Generated by NVIDIA NVVM Compiler
//
// Compiler Build ID: CL-36424714
// Cuda compilation tools, release 13.0, V13.0.88
// Based on NVVM 20.0.0
//

.version 9.0
.target sm_100
.address_size 64

	// .globl	_Z5saxpyffPfS_

.visible .entry _Z5saxpyffPfS_(
	.param .f32 _Z5saxpyffPfS__param_0,
	.param .f32 _Z5saxpyffPfS__param_1,
	.param .u64 .ptr .align 1 _Z5saxpyffPfS__param_2,
	.param .u64 .ptr .align 1 _Z5saxpyffPfS__param_3
)
{
	.reg .pred 	%p<3>;
	.reg .b32 	%r<10>;
	.reg .b32 	%f<8>;
	.reg .b64 	%rd<8>;

	ld.param.f32 	%f1, [_Z5saxpyffPfS__param_0];
	ld.param.f32 	%f2, [_Z5saxpyffPfS__param_1];
	ld.param.u64 	%rd3, [_Z5saxpyffPfS__param_2];
	ld.param.u64 	%rd4, [_Z5saxpyffPfS__param_3];
	mov.u32 	%r6, %ctaid.x;
	mov.u32 	%r1, %ntid.x;
	mov.u32 	%r7, %tid.x;
	mad.lo.s32 	%r9, %r6, %r1, %r7;
	cvt.rn.f32.s32 	%f3, %r9;
	setp.leu.f32 	%p1, %f1, %f3;
	@%p1 bra 	$L__BB0_3;
	mov.u32 	%r8, %nctaid.x;
	mul.lo.s32 	%r3, %r1, %r8;
	cvta.to.global.u64 	%rd1, %rd4;
	cvta.to.global.u64 	%rd2, %rd3;
$L__BB0_2:
	mul.wide.s32 	%rd5, %r9, 4;
	add.s64 	%rd6, %rd1, %rd5;
	ld.global.f32 	%f4, [%rd6];
	add.s64 	%rd7, %rd2, %rd5;
	ld.global.f32 	%f5, [%rd7];
	fma.rn.f32 	%f6, %f4, %f5, %f2;
	st.global.f32 	[%rd6], %f6;
	add.s32 	%r9, %r9, %r3;
	cvt.rn.f32.s32 	%f7, %r9;
	setp.gt.f32 	%p2, %f1, %f7;
	@%p2 bra 	$L__BB0_2;
$L__BB0_3:
	ret;

}
	// .globl	_Z7softMaxffPfS_
.visible .entry _Z7softMaxffPfS_(
	.param .f32 _Z7softMaxffPfS__param_0,
	.param .f32 _Z7softMaxffPfS__param_1,
	.param .u64 .ptr .align 1 _Z7softMaxffPfS__param_2,
	.param .u64 .ptr .align 1 _Z7softMaxffPfS__param_3
)
{
	.reg .pred 	%p<3>;
	.reg .b32 	%r<10>;
	.reg .b32 	%f<8>;
	.reg .b64 	%rd<8>;

	ld.param.f32 	%f1, [_Z7softMaxffPfS__param_0];
	ld.param.f32 	%f2, [_Z7softMaxffPfS__param_1];
	ld.param.u64 	%rd3, [_Z7softMaxffPfS__param_2];
	ld.param.u64 	%rd4, [_Z7softMaxffPfS__param_3];
	mov.u32 	%r6, %ctaid.x;
	mov.u32 	%r1, %ntid.x;
	mov.u32 	%r7, %tid.x;
	mad.lo.s32 	%r9, %r6, %r1, %r7;
	cvt.rn.f32.s32 	%f3, %r9;
	setp.leu.f32 	%p1, %f1, %f3;
	@%p1 bra 	$L__BB1_3;
	mov.u32 	%r8, %nctaid.x;
	mul.lo.s32 	%r3, %r1, %r8;
	cvta.to.global.u64 	%rd1, %rd4;
	cvta.to.global.u64 	%rd2, %rd3;
$L__BB1_2:
	mul.wide.s32 	%rd5, %r9, 4;
	add.s64 	%rd6, %rd1, %rd5;
	ld.global.f32 	%f4, [%rd6];
	add.s64 	%rd7, %rd2, %rd5;
	ld.global.f32 	%f5, [%rd7];
	fma.rn.f32 	%f6, %f4, %f5, %f2;
	st.global.f32 	[%rd6], %f6;
	add.s32 	%r9, %r9, %r3;
	cvt.rn.f32.s32 	%f7, %r9;
	setp.gt.f32 	%p2, %f1, %f7;
	@%p2 bra 	$L__BB1_2;
$L__BB1_3:
	ret;

}


// ===== COMPILED SASS (sm_100) =====

	.target	sm_100

	.elftype	@"ET_EXEC"


//--------------------- .note.nv.tkinfo           --------------------------
	.section	.note.nv.tkinfo,"",@"SHT_NOTE"
	.sectionflags	@"SHF_NOTE_NV_TKINFO"
	.tkinfo
        /*0018*/ 	.word	0x00000002
        /*0030*/ 	.string	""
        /*0030*/ 	.string	"ptxas"
        /*0030*/ 	.string	"Cuda compilation tools, release 13.0, V13.0.88"
        /*0030*/ 	.string	"Build cuda_13.0.r13.0/compiler.36424714_0"
        /*0030*/ 	.string	"-arch sm_100 -m 64 "



//--------------------- .note.nv.cuinfo           --------------------------
	.section	.note.nv.cuinfo,"",@"SHT_NOTE"
	.sectionflags	@"SHF_NOTE_NV_CUINFO"
        /*0018*/ 	.short	0x0002
        /*001a*/ 	.short	0x0064
        /*001c*/ 	.short	0x0082
	.zero		2


//--------------------- .nv.info                  --------------------------
	.section	.nv.info,"",@"SHT_CUDA_INFO"
	.align	4


	//----- nvinfo : EIATTR_REGCOUNT
	.align		4
        /*0000*/ 	.byte	0x04, 0x2f
        /*0002*/ 	.short	(.L_1 - .L_0)
	.align		4
.L_0:
        /*0004*/ 	.word	index@(_Z5saxpyffPfS_)
        /*0008*/ 	.word	0x00000010


	//----- nvinfo : EIATTR_FRAME_SIZE
	.align		4
.L_1:
        /*000c*/ 	.byte	0x04, 0x11
        /*000e*/ 	.short	(.L_3 - .L_2)
	.align		4
.L_2:
        /*0010*/ 	.word	index@(_Z5saxpyffPfS_)
        /*0014*/ 	.word	0x00000000


	//----- nvinfo : EIATTR_REGCOUNT
	.align		4
.L_3:
        /*0018*/ 	.byte	0x04, 0x2f
        /*001a*/ 	.short	(.L_5 - .L_4)
	.align		4
.L_4:
        /*001c*/ 	.word	index@(_Z7softMaxffPfS_)
        /*0020*/ 	.word	0x00000010


	//----- nvinfo : EIATTR_FRAME_SIZE
	.align		4
.L_5:
        /*0024*/ 	.byte	0x04, 0x11
        /*0026*/ 	.short	(.L_7 - .L_6)
	.align		4
.L_6:
        /*0028*/ 	.word	index@(_Z7softMaxffPfS_)
        /*002c*/ 	.word	0x00000000


	//----- nvinfo : EIATTR_MIN_STACK_SIZE
	.align		4
.L_7:
        /*0030*/ 	.byte	0x04, 0x12
        /*0032*/ 	.short	(.L_9 - .L_8)
	.align		4
.L_8:
        /*0034*/ 	.word	index@(_Z7softMaxffPfS_)
        /*0038*/ 	.word	0x00000000


	//----- nvinfo : EIATTR_MIN_STACK_SIZE
	.align		4
.L_9:
        /*003c*/ 	.byte	0x04, 0x12
        /*003e*/ 	.short	(.L_11 - .L_10)
	.align		4
.L_10:
        /*0040*/ 	.word	index@(_Z5saxpyffPfS_)
        /*0044*/ 	.word	0x00000000
.L_11:


//--------------------- .nv.compat                --------------------------
	.section	.nv.compat,"",@"SHT_CUDA_COMPAT_INFO"
	.align	4
        /*0000*/ 	.byte	0x02, 0x09, 0x00, 0x00, 0x02, 0x02, 0x01, 0x00, 0x02, 0x05, 0x05, 0x00, 0x03, 0x07, 0x01, 0x01
        /*0010*/ 	.byte	0x02, 0x03, 0x00, 0x00, 0x02, 0x06, 0x01, 0x00, 0x04, 0x0b, 0x08, 0x00, 0x09, 0x00, 0x00, 0x00
        /*0020*/ 	.byte	0x00, 0x00, 0x00, 0x00


//--------------------- .nv.info._Z7softMaxffPfS_ --------------------------
	.section	.nv.info._Z7softMaxffPfS_,"",@"SHT_CUDA_INFO"
	.sectionflags	@""
	.align	4


	//----- nvinfo : EIATTR_CUDA_API_VERSION
	.align		4
        /*0000*/ 	.byte	0x04, 0x37
        /*0002*/ 	.short	(.L_13 - .L_12)
.L_12:
        /*0004*/ 	.word	0x00000082


	//----- nvinfo : EIATTR_KPARAM_INFO
	.align		4
.L_13:
        /*0008*/ 	.byte	0x04, 0x17
        /*000a*/ 	.short	(.L_15 - .L_14)
.L_14:
        /*000c*/ 	.word	0x00000000
        /*0010*/ 	.short	0x0003
        /*0012*/ 	.short	0x0010
        /*0014*/ 	.byte	0x00, 0xf5, 0x21, 0x00


	//----- nvinfo : EIATTR_KPARAM_INFO
	.align		4
.L_15:
        /*0018*/ 	.byte	0x04, 0x17
        /*001a*/ 	.short	(.L_17 - .L_16)
.L_16:
        /*001c*/ 	.word	0x00000000
        /*0020*/ 	.short	0x0002
        /*0022*/ 	.short	0x0008
        /*0024*/ 	.byte	0x00, 0xf5, 0x21, 0x00


	//----- nvinfo : EIATTR_KPARAM_INFO
	.align		4
.L_17:
        /*0028*/ 	.byte	0x04, 0x17
        /*002a*/ 	.short	(.L_19 - .L_18)
.L_18:
        /*002c*/ 	.word	0x00000000
        /*0030*/ 	.short	0x0001
        /*0032*/ 	.short	0x0004
        /*0034*/ 	.byte	0x00, 0xf0, 0x11, 0x00


	//----- nvinfo : EIATTR_KPARAM_INFO
	.align		4
.L_19:
        /*0038*/ 	.byte	0x04, 0x17
        /*003a*/ 	.short	(.L_21 - .L_20)
.L_20:
        /*003c*/ 	.word	0x00000000
        /*0040*/ 	.short	0x0000
        /*0042*/ 	.short	0x0000
        /*0044*/ 	.byte	0x00, 0xf0, 0x11, 0x00


	//----- nvinfo : EIATTR_SPARSE_MMA_MASK
	.align		4
.L_21:
        /*0048*/ 	.byte	0x03, 0x50
        /*004a*/ 	.short	0x0000


	//----- nvinfo : EIATTR_MAXREG_COUNT
	.align		4
        /*004c*/ 	.byte	0x03, 0x1b
        /*004e*/ 	.short	0x00ff


	//----- nvinfo : EIATTR_MERCURY_ISA_VERSION
	.align		4
        /*0050*/ 	.byte	0x03, 0x5f
        /*0052*/ 	.short	0x0101


	//----- nvinfo : EIATTR_VRC_CTA_INIT_COUNT
	.align		4
        /*0054*/ 	.byte	0x02, 0x4a
	.zero		1
	.zero		1


	//----- nvinfo : EIATTR_EXIT_INSTR_OFFSETS
	.align		4
        /*0058*/ 	.byte	0x04, 0x1c
        /*005a*/ 	.short	(.L_23 - .L_22)


	//   ....[0]....
.L_22:
        /*005c*/ 	.word	0x00000080


	//   ....[1]....
        /*0060*/ 	.word	0x00000190


	//----- nvinfo : EIATTR_CRS_STACK_SIZE
	.align		4
.L_23:
        /*0064*/ 	.byte	0x04, 0x1e
        /*0066*/ 	.short	(.L_25 - .L_24)
.L_24:
        /*0068*/ 	.word	0x00000000


	//----- nvinfo : EIATTR_CBANK_PARAM_SIZE
	.align		4
.L_25:
        /*006c*/ 	.byte	0x03, 0x19
        /*006e*/ 	.short	0x0018


	//----- nvinfo : EIATTR_PARAM_CBANK
	.align		4
        /*0070*/ 	.byte	0x04, 0x0a
        /*0072*/ 	.short	(.L_27 - .L_26)
	.align		4
.L_26:
        /*0074*/ 	.word	index@(.nv.constant0._Z7softMaxffPfS_)
        /*0078*/ 	.short	0x0380
        /*007a*/ 	.short	0x0018


	//----- nvinfo : EIATTR_SW_WAR
	.align		4
.L_27:
        /*007c*/ 	.byte	0x04, 0x36
        /*007e*/ 	.short	(.L_29 - .L_28)
.L_28:
        /*0080*/ 	.word	0x00000008
.L_29:


//--------------------- .nv.info._Z5saxpyffPfS_   --------------------------
	.section	.nv.info._Z5saxpyffPfS_,"",@"SHT_CUDA_INFO"
	.sectionflags	@""
	.align	4


	//----- nvinfo : EIATTR_CUDA_API_VERSION
	.align		4
        /*0000*/ 	.byte	0x04, 0x37
        /*0002*/ 	.short	(.L_31 - .L_30)
.L_30:
        /*0004*/ 	.word	0x00000082


	//----- nvinfo : EIATTR_KPARAM_INFO
	.align		4
.L_31:
        /*0008*/ 	.byte	0x04, 0x17
        /*000a*/ 	.short	(.L_33 - .L_32)
.L_32:
        /*000c*/ 	.word	0x00000000
        /*0010*/ 	.short	0x0003
        /*0012*/ 	.short	0x0010
        /*0014*/ 	.byte	0x00, 0xf5, 0x21, 0x00


	//----- nvinfo : EIATTR_KPARAM_INFO
	.align		4
.L_33:
        /*0018*/ 	.byte	0x04, 0x17
        /*001a*/ 	.short	(.L_35 - .L_34)
.L_34:
        /*001c*/ 	.word	0x00000000
        /*0020*/ 	.short	0x0002
        /*0022*/ 	.short	0x0008
        /*0024*/ 	.byte	0x00, 0xf5, 0x21, 0x00


	//----- nvinfo : EIATTR_KPARAM_INFO
	.align		4
.L_35:
        /*0028*/ 	.byte	0x04, 0x17
        /*002a*/ 	.short	(.L_37 - .L_36)
.L_36:
        /*002c*/ 	.word	0x00000000
        /*0030*/ 	.short	0x0001
        /*0032*/ 	.short	0x0004
        /*0034*/ 	.byte	0x00, 0xf0, 0x11, 0x00


	//----- nvinfo : EIATTR_KPARAM_INFO
	.align		4
.L_37:
        /*0038*/ 	.byte	0x04, 0x17
        /*003a*/ 	.short	(.L_39 - .L_38)
.L_38:
        /*003c*/ 	.word	0x00000000
        /*0040*/ 	.short	0x0000
        /*0042*/ 	.short	0x0000
        /*0044*/ 	.byte	0x00, 0xf0, 0x11, 0x00


	//----- nvinfo : EIATTR_SPARSE_MMA_MASK
	.align		4
.L_39:
        /*0048*/ 	.byte	0x03, 0x50
        /*004a*/ 	.short	0x0000


	//----- nvinfo : EIATTR_MAXREG_COUNT
	.align		4
        /*004c*/ 	.byte	0x03, 0x1b
        /*004e*/ 	.short	0x00ff


	//----- nvinfo : EIATTR_MERCURY_ISA_VERSION
	.align		4
        /*0050*/ 	.byte	0x03, 0x5f
        /*0052*/ 	.short	0x0101


	//----- nvinfo : EIATTR_VRC_CTA_INIT_COUNT
	.align		4
        /*0054*/ 	.byte	0x02, 0x4a
	.zero		1
	.zero		1


	//----- nvinfo : EIATTR_EXIT_INSTR_OFFSETS
	.align		4
        /*0058*/ 	.byte	0x04, 0x1c
        /*005a*/ 	.short	(.L_41 - .L_40)


	//   ....[0]....
.L_40:
        /*005c*/ 	.word	0x00000080


	//   ....[1]....
        /*0060*/ 	.word	0x00000190


	//----- nvinfo : EIATTR_CRS_STACK_SIZE
	.align		4
.L_41:
        /*0064*/ 	.byte	0x04, 0x1e
        /*0066*/ 	.short	(.L_43 - .L_42)
.L_42:
        /*0068*/ 	.word	0x00000000


	//----- nvinfo : EIATTR_CBANK_PARAM_SIZE
	.align		4
.L_43:
        /*006c*/ 	.byte	0x03, 0x19
        /*006e*/ 	.short	0x0018


	//----- nvinfo : EIATTR_PARAM_CBANK
	.align		4
        /*0070*/ 	.byte	0x04, 0x0a
        /*0072*/ 	.short	(.L_45 - .L_44)
	.align		4
.L_44:
        /*0074*/ 	.word	index@(.nv.constant0._Z5saxpyffPfS_)
        /*0078*/ 	.short	0x0380
        /*007a*/ 	.short	0x0018


	//----- nvinfo : EIATTR_SW_WAR
	.align		4
.L_45:
        /*007c*/ 	.byte	0x04, 0x36
        /*007e*/ 	.short	(.L_47 - .L_46)
.L_46:
        /*0080*/ 	.word	0x00000008
.L_47:


//--------------------- .nv.callgraph             --------------------------
	.section	.nv.callgraph,"",@"SHT_CUDA_CALLGRAPH"
	.align	4
	.sectionentsize	8
	.align		4
        /*0000*/ 	.word	0x00000000
	.align		4
        /*0004*/ 	.word	0xffffffff
	.align		4
        /*0008*/ 	.word	0x00000000
	.align		4
        /*000c*/ 	.word	0xfffffffe
	.align		4
        /*0010*/ 	.word	0x00000000
	.align		4
        /*0014*/ 	.word	0xfffffffd
	.align		4
        /*0018*/ 	.word	0x00000000
	.align		4
        /*001c*/ 	.word	0xfffffffc


//--------------------- .text._Z7softMaxffPfS_    --------------------------
	.section	.text._Z7softMaxffPfS_,"ax",@progbits
	.align	128
        .global         _Z7softMaxffPfS_
        .type           _Z7softMaxffPfS_,@function
        .size           _Z7softMaxffPfS_,(.L_x_4 - _Z7softMaxffPfS_)
        .other          _Z7softMaxffPfS_,@"STO_CUDA_ENTRY STV_DEFAULT"
_Z7softMaxffPfS_:
.text._Z7softMaxffPfS_:
[----:B------:R-:W-:Y:S01]  /*0000*/  LDC R1, c[0x0][0x37c] ;  /* 0x0000df00ff017b82 */ /* 0x000fe20000000800 */
[----:B------:R-:W0:Y:S07]  /*0010*/  S2R R0, SR_TID.X ;  /* 0x0000000000007919 */ /* 0x000e2e0000002100 */
[----:B------:R-:W0:Y:S01]  /*0020*/  S2UR UR4, SR_CTAID.X ;  /* 0x00000000000479c3 */ /* 0x000e220000002500 */
[----:B------:R-:W1:Y:S07]  /*0030*/  LDCU UR5, c[0x0][0x380] ;  /* 0x00007000ff0577ac */ /* 0x000e6e0008000800 */
[----:B------:R-:W0:Y:S02]  /*0040*/  LDC R11, c[0x0][0x360] ;  /* 0x0000d800ff0b7b82 */ /* 0x000e240000000800 */
[----:B0-----:R-:W-:-:S05]  /*0050*/  IMAD R0, R11, UR4, R0 ;  /* 0x000000040b007c24 */ /* 0x001fca000f8e0200 */
[----:B------:R-:W-:-:S04]  /*0060*/  I2FP.F32.S32 R2, R0 ;  /* 0x0000000000027245 */ /* 0x000fc80000201400 */
[----:B-1----:R-:W-:-:S13]  /*0070*/  FSETP.GEU.AND P0, PT, R2, UR5, PT ;  /* 0x0000000502007c0b */ /* 0x002fda000bf0e000 */
[----:B------:R-:W-:Y:S05]  /*0080*/  @P0 EXIT ;  /* 0x000000000000094d */ /* 0x000fea0003800000 */
[----:B------:R-:W0:Y:S01]  /*0090*/  LDC.64 R6, c[0x0][0x390] ;  /* 0x0000e400ff067b82 */ /* 0x000e220000000a00 */
[----:B------:R-:W1:Y:S01]  /*00a0*/  LDCU UR4, c[0x0][0x370] ;  /* 0x00006e00ff0477ac */ /* 0x000e620008000800 */
[----:B------:R-:W2:Y:S06]  /*00b0*/  LDCU.64 UR6, c[0x0][0x358] ;  /* 0x00006b00ff0677ac */ /* 0x000eac0008000a00 */
[----:B------:R-:W3:Y:S01]  /*00c0*/  LDC.64 R8, c[0x0][0x388] ;  /* 0x0000e200ff087b82 */ /* 0x000ee20000000a00 */
[----:B------:R-:W4:Y:S01]  /*00d0*/  LDCU UR8, c[0x0][0x384] ;  /* 0x00007080ff0877ac */ /* 0x000f220008000800 */
[----:B-1----:R-:W-:-:S07]  /*00e0*/  IMAD R11, R11, UR4, RZ ;  /* 0x000000040b0b7c24 */ /* 0x002fce000f8e02ff */
.L_x_0:
[----:B---3--:R-:W-:-:S04]  /*00f0*/  IMAD.WIDE R4, R0, 0x4, R8 ;  /* 0x0000000400047825 */ /* 0x008fc800078e0208 */
[----:B0-----:R-:W-:Y:S02]  /*0100*/  IMAD.WIDE R2, R0, 0x4, R6 ;  /* 0x0000000400027825 */ /* 0x001fe400078e0206 */
[----:B--2---:R-:W4:Y:S04]  /*0110*/  LDG.E R5, desc[UR6][R4.64] ;  /* 0x0000000604057981 */ /* 0x004f28000c1e1900 */
[----:B------:R-:W4:Y:S01]  /*0120*/  LDG.E R10, desc[UR6][R2.64] ;  /* 0x00000006020a7981 */ /* 0x000f22000c1e1900 */
[----:B------:R-:W-:Y:S01]  /*0130*/  IADD3 R0, PT, PT, R11, R0, RZ ;  /* 0x000000000b007210 */ /* 0x000fe20007ffe0ff */
[----:B----4-:R-:W-:-:S03]  /*0140*/  FFMA R13, R10, R5, UR8 ;  /* 0x000000080a0d7e23 */ /* 0x010fc60008000005 */
[----:B------:R-:W-:Y:S02]  /*0150*/  I2FP.F32.S32 R10, R0 ;  /* 0x00000000000a7245 */ /* 0x000fe40000201400 */
[----:B------:R1:W-:Y:S02]  /*0160*/  STG.E desc[UR6][R2.64], R13 ;  /* 0x0000000d02007986 */ /* 0x0003e4000c101906 */
[----:B------:R-:W-:-:S13]  /*0170*/  FSETP.GEU.AND P0, PT, R10, UR5, PT ;  /* 0x000000050a007c0b */ /* 0x000fda000bf0e000 */
[----:B-1----:R-:W-:Y:S05]  /*0180*/  @!P0 BRA `(.L_x_0) ;  /* 0xfffffffc00d88947 */ /* 0x002fea000383ffff */
[----:B------:R-:W-:Y:S05]  /*0190*/  EXIT ;  /* 0x000000000000794d */ /* 0x000fea0003800000 */
.L_x_1:
[----:B------:R-:W-:-:S00]  /*01a0*/  BRA `(.L_x_1) ;  /* 0xfffffffc00fc7947 */ /* 0x000fc0000383ffff */
[----:B------:R-:W-:-:S00]  /*01b0*/  NOP ;  /* 0x0000000000007918 */ /* 0x000fc00000000000 */
        /* <DEDUP_REMOVED lines=12> */
.L_x_4:


//--------------------- .text._Z5saxpyffPfS_      --------------------------
	.section	.text._Z5saxpyffPfS_,"ax",@progbits
	.align	128
        .global         _Z5saxpyffPfS_
        .type           _Z5saxpyffPfS_,@function
        .size           _Z5saxpyffPfS_,(.L_x_5 - _Z5saxpyffPfS_)
        .other          _Z5saxpyffPfS_,@"STO_CUDA_ENTRY STV_DEFAULT"
_Z5saxpyffPfS_:
.text._Z5saxpyffPfS_:
        /* <DEDUP_REMOVED lines=15> */
.L_x_2:
        /* <DEDUP_REMOVED lines=11> */
.L_x_3:
        /* <DEDUP_REMOVED lines=14> */
.L_x_5:


//--------------------- .nv.shared.reserved.0     --------------------------
	.section	.nv.shared.reserved.0,"aw",@nobits
	.weak		__nv_reservedSMEM_offset_0_alias
	.size		__nv_reservedSMEM_offset_0_alias, 0, 64
	.other		__nv_reservedSMEM_offset_0_alias,@"STO_CUDA_RESERVED_SHARED STV_DEFAULT"
__nv_reservedSMEM_offset_0_alias:
	.zero		0
	.zero		64


//--------------------- .nv.constant0._Z7softMaxffPfS_ --------------------------
	.section	.nv.constant0._Z7softMaxffPfS_,"a",@progbits
	.sectionflags	@""
	.align	4
.nv.constant0._Z7softMaxffPfS_:
	.zero		920


//--------------------- .nv.constant0._Z5saxpyffPfS_ --------------------------
	.section	.nv.constant0._Z5saxpyffPfS_,"a",@progbits
	.sectionflags	@""
	.align	4
.nv.constant0._Z5saxpyffPfS_:
	.zero		920


//--------------------- SYMBOLS --------------------------

	.type		.nv.reservedSmem.offset0,@object
	.size		.nv.reservedSmem.offset0,0x4
